	.headerflags	@"EF_CUDA_TEXMODE_UNIFIED EF_CUDA_64BIT_ADDRESS EF_CUDA_ACCELERATORS EF_CUDA_SM90 EF_CUDA_VIRTUAL_SM(EF_CUDA_SM90)"
	.elftype	@"ET_EXEC"


//--------------------- .nv.info                  --------------------------
	.section	.nv.info,"",@"SHT_CUDA_INFO"
	.align	4


	//----- nvinfo : EIATTR_REGCOUNT
	.align		4
        /*0000*/ 	.byte	0x04, 0x2f
        /*0002*/ 	.short	(.L_1 - .L_0)
	.align		4
.L_0:
        /*0004*/ 	.word	index@(triton_poi_fused_convolution_leaky_relu_2)
        /*0008*/ 	.word	0x0000000e


	//----- nvinfo : EIATTR_MIN_STACK_SIZE
	.align		4
.L_1:
        /*000c*/ 	.byte	0x04, 0x12
        /*000e*/ 	.short	(.L_3 - .L_2)
	.align		4
.L_2:
        /*0010*/ 	.word	index@(triton_poi_fused_convolution_leaky_relu_2)
        /*0014*/ 	.word	0x00000000


	//----- nvinfo : EIATTR_FRAME_SIZE
	.align		4
.L_3:
        /*0018*/ 	.byte	0x04, 0x11
        /*001a*/ 	.short	(.L_5 - .L_4)
	.align		4
.L_4:
        /*001c*/ 	.word	index@(triton_poi_fused_convolution_leaky_relu_2)
        /*0020*/ 	.word	0x00000000


	//----- nvinfo : EIATTR_MIN_STACK_SIZE
	.align		4
.L_5:
        /*0024*/ 	.byte	0x04, 0x12
        /*0026*/ 	.short	(.L_7 - .L_6)
	.align		4
.L_6:
        /*0028*/ 	.word	index@(triton_poi_fused_convolution_leaky_relu_2)
        /*002c*/ 	.word	0x00000000
.L_7:


//--------------------- .nv.info.triton_poi_fused_convolution_leaky_relu_2 --------------------------
	.section	.nv.info.triton_poi_fused_convolution_leaky_relu_2,"",@"SHT_CUDA_INFO"
	.sectionflags	@""
	.align	4


	//----- nvinfo : EIATTR_CUDA_API_VERSION
	.align		4
        /*0000*/ 	.byte	0x04, 0x37
        /*0002*/ 	.short	(.L_9 - .L_8)
.L_8:
        /*0004*/ 	.word	0x0000007c


	//----- nvinfo : EIATTR_KPARAM_INFO
	.align		4
.L_9:
        /*0008*/ 	.byte	0x04, 0x17
        /*000a*/ 	.short	(.L_11 - .L_10)
.L_10:
        /*000c*/ 	.word	0x00000000
        /*0010*/ 	.short	0x0003
        /*0012*/ 	.short	0x0018
        /*0014*/ 	.byte	0x00, 0xf0, 0x11, 0x00


	//----- nvinfo : EIATTR_KPARAM_INFO
	.align		4
.L_11:
        /*0018*/ 	.byte	0x04, 0x17
        /*001a*/ 	.short	(.L_13 - .L_12)
.L_12:
        /*001c*/ 	.word	0x00000000
        /*0020*/ 	.short	0x0002
        /*0022*/ 	.short	0x0010
        /*0024*/ 	.byte	0x00, 0xf4, 0x21, 0x00


	//----- nvinfo : EIATTR_KPARAM_INFO
	.align		4
.L_13:
        /*0028*/ 	.byte	0x04, 0x17
        /*002a*/ 	.short	(.L_15 - .L_14)
.L_14:
        /*002c*/ 	.word	0x00000000
        /*0030*/ 	.short	0x0001
        /*0032*/ 	.short	0x0008
        /*0034*/ 	.byte	0x00, 0xf4, 0x21, 0x00


	//----- nvinfo : EIATTR_KPARAM_INFO
	.align		4
.L_15:
        /*0038*/ 	.byte	0x04, 0x17
        /*003a*/ 	.short	(.L_17 - .L_16)
.L_16:
        /*003c*/ 	.word	0x00000000
        /*0040*/ 	.short	0x0000
        /*0042*/ 	.short	0x0000
        /*0044*/ 	.byte	0x00, 0xf4, 0x21, 0x00


	//----- nvinfo : EIATTR_SPARSE_MMA_MASK
	.align		4
.L_17:
        /*0048*/ 	.byte	0x03, 0x50
        /*004a*/ 	.short	0x0000


	//----- nvinfo : EIATTR_MAXREG_COUNT
	.align		4
        /*004c*/ 	.byte	0x03, 0x1b
        /*004e*/ 	.short	0x00ff


	//----- nvinfo : EIATTR_EXIT_INSTR_OFFSETS
	.align		4
        /*0050*/ 	.byte	0x04, 0x1c
        /*0052*/ 	.short	(.L_19 - .L_18)


	//   ....[0]....
.L_18:
        /*0054*/ 	.word	0x00000220


	//----- nvinfo : EIATTR_REQNTID
	.align		4
.L_19:
        /*0058*/ 	.byte	0x04, 0x10
        /*005a*/ 	.short	(.L_21 - .L_20)
.L_20:
        /*005c*/ 	.word	0x00000100
        /*0060*/ 	.word	0x00000001
        /*0064*/ 	.word	0x00000001


	//----- nvinfo : EIATTR_CBANK_PARAM_SIZE
	.align		4
.L_21:
        /*0068*/ 	.byte	0x03, 0x19
        /*006a*/ 	.short	0x001c


	//----- nvinfo : EIATTR_PARAM_CBANK
	.align		4
        /*006c*/ 	.byte	0x04, 0x0a
        /*006e*/ 	.short	(.L_23 - .L_22)
	.align		4
.L_22:
        /*0070*/ 	.word	index@(.nv.constant0.triton_poi_fused_convolution_leaky_relu_2)
        /*0074*/ 	.short	0x0210
        /*0076*/ 	.short	0x001c


	//----- nvinfo : EIATTR_SW_WAR
	.align		4
.L_23:
        /*0078*/ 	.byte	0x04, 0x36
        /*007a*/ 	.short	(.L_25 - .L_24)
.L_24:
        /*007c*/ 	.word	0x00000008
.L_25:


//--------------------- .nv.callgraph             --------------------------
	.section	.nv.callgraph,"",@"SHT_CUDA_CALLGRAPH"
	.align	4
	.sectionentsize	8
	.align		4
        /*0000*/ 	.word	0x00000000
	.align		4
        /*0004*/ 	.word	0xffffffff
	.align		4
        /*0008*/ 	.word	0x00000000
	.align		4
        /*000c*/ 	.word	0xfffffffe
	.align		4
        /*0010*/ 	.word	0x00000000
	.align		4
        /*0014*/ 	.word	0xfffffffd
	.align		4
        /*0018*/ 	.word	0x00000000
	.align		4
        /*001c*/ 	.word	0xfffffffc


//--------------------- .text.triton_poi_fused_convolution_leaky_relu_2 --------------------------
	.section	.text.triton_poi_fused_convolution_leaky_relu_2,"ax",@progbits
	.align	128
        .global         triton_poi_fused_convolution_leaky_relu_2
        .type           triton_poi_fused_convolution_leaky_relu_2,@function
        .size           triton_poi_fused_convolution_leaky_relu_2,(.L_x_1 - triton_poi_fused_convolution_leaky_relu_2)
        .other          triton_poi_fused_convolution_leaky_relu_2,@"STO_CUDA_ENTRY STV_DEFAULT"
triton_poi_fused_convolution_leaky_relu_2:
.text.triton_poi_fused_convolution_leaky_relu_2:
[----:B------:R-:W-:Y:S01]  /*0000*/  LDC R1, c[0x0][0x28] ;  /* 0x00000a00ff017b82 */ /* 0x000fe20000000800 */
[----:B------:R-:W1:Y:S07]  /*0010*/  S2R R0, SR_TID.X ;  /* 0x0000000000007919 */ /* 0x000e6e0000002100 */
[----:B------:R-:W2:Y:S01]  /*0020*/  LDC.64 R4, c[0x0][0x218] ;  /* 0x00008600ff047b82 */ /* 0x000ea20000000a00 */
[----:B------:R-:W-:Y:S01]  /*0030*/  ULDC.64 UR4, c[0x0][0x208] ;  /* 0x0000820000047ab9 */ /* 0x000fe20000000a00 */
[----:B------:R-:W-:Y:S01]  /*0040*/  ULDC.64 UR6, c[0x0][0x220] ;  /* 0x0000880000067ab9 */ /* 0x000fe20000000a00 */
[----:B------:R-:W3:Y:S05]  /*0050*/  S2R R7, SR_CTAID.X ;  /* 0x0000000000077919 */ /* 0x000eea0000002500 */
[----:B------:R-:W4:Y:S01]  /*0060*/  LDC.64 R2, c[0x0][0x210] ;  /* 0x00008400ff027b82 */ /* 0x000f220000000a00 */
[----:B-1----:R-:W-:Y:S01]  /*0070*/  IMAD.SHL.U32 R0, R0, 0x2, RZ ;  /* 0x0000000200007824 */ /* 0x002fe200078e00ff */
[----:B---3--:R-:W-:-:S04]  /*0080*/  SHF.R.S32.HI R6, RZ, 0x16, R7 ;  /* 0x00000016ff067819 */ /* 0x008fc80000011407 */
[----:B------:R-:W-:Y:S02]  /*0090*/  LOP3.LUT R0, R0, 0x1fe, RZ, 0xc0, !PT ;  /* 0x000001fe00007812 */ /* 0x000fe400078ec0ff */
[----:B------:R-:W-:-:S03]  /*00a0*/  SGXT R6, R6, 0x1 ;  /* 0x000000010606781a */ /* 0x000fc60000000200 */
[----:B------:R-:W-:-:S04]  /*00b0*/  IMAD R7, R7, 0x200, R0 ;  /* 0x0000020007077824 */ /* 0x000fc800078e0200 */
[----:B----4-:R-:W-:Y:S01]  /*00c0*/  IMAD.WIDE R2, R7, 0x4, R2 ;  /* 0x0000000407027825 */ /* 0x010fe200078e0202 */
[----:B------:R-:W-:-:S04]  /*00d0*/  LEA.HI R6, R6, R7, RZ, 0xa ;  /* 0x0000000706067211 */ /* 0x000fc800078f50ff */
[----:B------:R-:W-:-:S04]  /*00e0*/  SHF.R.S32.HI R6, RZ, 0xa, R6 ;  /* 0x0000000aff067819 */ /* 0x000fc80000011406 */
[----:B------:R-:W-:-:S04]  /*00f0*/  LEA.HI R0, R6, R6, RZ, 0x6 ;  /* 0x0000000606007211 */ /* 0x000fc800078f30ff */
[----:B------:R-:W-:-:S05]  /*0100*/  LOP3.LUT R9, R0, 0xffffffc0, RZ, 0xc0, !PT ;  /* 0xffffffc000097812 */ /* 0x000fca00078ec0ff */
[----:B------:R-:W-:-:S04]  /*0110*/  IMAD.IADD R9, R6, 0x1, -R9 ;  /* 0x0000000106097824 */ /* 0x000fc800078e0a09 */
[----:B--2---:R-:W-:Y:S02]  /*0120*/  IMAD.WIDE R4, R9, 0x4, R4 ;  /* 0x0000000409047825 */ /* 0x004fe400078e0204 */
[----:B------:R-:W2:Y:S04]  /*0130*/  LDG.E.64 R8, desc[UR4][R2.64] ;  /* 0x0000000402087981 */ /* 0x000ea8000c1e1b00 */
[----:B------:R-:W2:Y:S01]  /*0140*/  LDG.E.EL R4, desc[UR4][R4.64] ;  /* 0x0000000404047981 */ /* 0x000ea2000c2e1900 */
[----:B------:R-:W-:-:S04]  /*0150*/  IADD3 R6, P2, R7, UR6, RZ ;  /* 0x0000000607067c10 */ /* 0x000fc8000ff5e0ff */
[----:B------:R-:W-:Y:S02]  /*0160*/  LEA.HI.X.SX32 R7, R7, UR7, 0x1, P2 ;  /* 0x0000000707077c11 */ /* 0x000fe400090f0eff */
[CC--:B--2---:R-:W-:Y:S01]  /*0170*/  FSETP.GT.AND P0, PT, R9.reuse, -R4.reuse, PT ;  /* 0x800000040900720b */ /* 0x0c4fe20003f04000 */
[--C-:B------:R-:W-:Y:S01]  /*0180*/  FADD R9, R9, R4.reuse ;  /* 0x0000000409097221 */ /* 0x100fe20000000000 */
[C---:B------:R-:W-:Y:S01]  /*0190*/  FSETP.GT.AND P1, PT, R8.reuse, -R4, PT ;  /* 0x800000040800720b */ /* 0x040fe20003f24000 */
[----:B------:R-:W-:Y:S01]  /*01a0*/  FADD R8, R8, R4 ;  /* 0x0000000408087221 */ /* 0x000fe20000000000 */
[----:B------:R-:W-:Y:S02]  /*01b0*/  SEL R11, RZ, 0x100, !P0 ;  /* 0x00000100ff0b7807 */ /* 0x000fe40004000000 */
[----:B------:R-:W-:-:S05]  /*01c0*/  SEL R0, RZ, 0x1, !P1 ;  /* 0x00000001ff007807 */ /* 0x000fca0004800000 */
[----:B------:R-:W-:Y:S02]  /*01d0*/  IMAD.IADD R11, R0, 0x1, R11 ;  /* 0x00000001000b7824 */ /* 0x000fe400078e020b */
[----:B------:R-:W-:Y:S02]  /*01e0*/  @!P0 FMUL R9, R9, 0.10000000149011611938 ;  /* 0x3dcccccd09098820 */ /* 0x000fe40000400000 */
[----:B------:R-:W-:Y:S01]  /*01f0*/  @!P1 FMUL R8, R8, 0.10000000149011611938 ;  /* 0x3dcccccd08089820 */ /* 0x000fe20000400000 */
[----:B------:R-:W-:Y:S04]  /*0200*/  STG.E.U16 desc[UR4][R6.64], R11 ;  /* 0x0000000b06007986 */ /* 0x000fe8000c101504 */
[----:B------:R-:W-:Y:S01]  /*0210*/  STG.E.64 desc[UR4][R2.64], R8 ;  /* 0x0000000802007986 */ /* 0x000fe2000c101b04 */
[----:B------:R-:W-:Y:S05]  /*0220*/  EXIT ;  /* 0x000000000000794d */ /* 0x000fea0003800000 */
.L_x_0:
[----:B------:R-:W-:-:S00]  /*0230*/  BRA `(.L_x_0) ;  /* 0xfffffffc00fc7947 */ /* 0x000fc0000383ffff */
[----:B------:R-:W-:-:S00]  /*0240*/  NOP ;  /* 0x0000000000007918 */ /* 0x000fc00000000000 */
        /* <DEDUP_REMOVED lines=11> */
.L_x_1:


//--------------------- .nv.constant0.triton_poi_fused_convolution_leaky_relu_2 --------------------------
	.section	.nv.constant0.triton_poi_fused_convolution_leaky_relu_2,"a",@progbits
	.sectionflags	@""
	.align	4
.nv.constant0.triton_poi_fused_convolution_leaky_relu_2:
	.zero		556
